	.headerflags	@"EF_CUDA_TEXMODE_UNIFIED EF_CUDA_64BIT_ADDRESS EF_CUDA_ACCELERATORS EF_CUDA_SM90 EF_CUDA_VIRTUAL_SM(EF_CUDA_SM90)"
	.elftype	@"ET_EXEC"


//--------------------- .nv.info                  --------------------------
	.section	.nv.info,"",@"SHT_CUDA_INFO"
	.align	4


	//----- nvinfo : EIATTR_REGCOUNT
	.align		4
        /*0000*/ 	.byte	0x04, 0x2f
        /*0002*/ 	.short	(.L_1 - .L_0)
	.align		4
.L_0:
        /*0004*/ 	.word	index@(triton_poi_fused_convolution_relu_32)
        /*0008*/ 	.word	0x0000000c


	//----- nvinfo : EIATTR_MIN_STACK_SIZE
	.align		4
.L_1:
        /*000c*/ 	.byte	0x04, 0x12
        /*000e*/ 	.short	(.L_3 - .L_2)
	.align		4
.L_2:
        /*0010*/ 	.word	index@(triton_poi_fused_convolution_relu_32)
        /*0014*/ 	.word	0x00000000


	//----- nvinfo : EIATTR_FRAME_SIZE
	.align		4
.L_3:
        /*0018*/ 	.byte	0x04, 0x11
        /*001a*/ 	.short	(.L_5 - .L_4)
	.align		4
.L_4:
        /*001c*/ 	.word	index@(triton_poi_fused_convolution_relu_32)
        /*0020*/ 	.word	0x00000000


	//----- nvinfo : EIATTR_MIN_STACK_SIZE
	.align		4
.L_5:
        /*0024*/ 	.byte	0x04, 0x12
        /*0026*/ 	.short	(.L_7 - .L_6)
	.align		4
.L_6:
        /*0028*/ 	.word	index@(triton_poi_fused_convolution_relu_32)
        /*002c*/ 	.word	0x00000000
.L_7:


//--------------------- .nv.info.triton_poi_fused_convolution_relu_32 --------------------------
	.section	.nv.info.triton_poi_fused_convolution_relu_32,"",@"SHT_CUDA_INFO"
	.sectionflags	@""
	.align	4


	//----- nvinfo : EIATTR_CUDA_API_VERSION
	.align		4
        /*0000*/ 	.byte	0x04, 0x37
        /*0002*/ 	.short	(.L_9 - .L_8)
.L_8:
        /*0004*/ 	.word	0x0000007c


	//----- nvinfo : EIATTR_KPARAM_INFO
	.align		4
.L_9:
        /*0008*/ 	.byte	0x04, 0x17
        /*000a*/ 	.short	(.L_11 - .L_10)
.L_10:
        /*000c*/ 	.word	0x00000000
        /*0010*/ 	.short	0x0002
        /*0012*/ 	.short	0x0010
        /*0014*/ 	.byte	0x00, 0xf0, 0x11, 0x00


	//----- nvinfo : EIATTR_KPARAM_INFO
	.align		4
.L_11:
        /*0018*/ 	.byte	0x04, 0x17
        /*001a*/ 	.short	(.L_13 - .L_12)
.L_12:
        /*001c*/ 	.word	0x00000000
        /*0020*/ 	.short	0x0001
        /*0022*/ 	.short	0x0008
        /*0024*/ 	.byte	0x00, 0xf4, 0x21, 0x00


	//----- nvinfo : EIATTR_KPARAM_INFO
	.align		4
.L_13:
        /*0028*/ 	.byte	0x04, 0x17
        /*002a*/ 	.short	(.L_15 - .L_14)
.L_14:
        /*002c*/ 	.word	0x00000000
        /*0030*/ 	.short	0x0000
        /*0032*/ 	.short	0x0000
        /*0034*/ 	.byte	0x00, 0xf4, 0x21, 0x00


	//----- nvinfo : EIATTR_SPARSE_MMA_MASK
	.align		4
.L_15:
        /*0038*/ 	.byte	0x03, 0x50
        /*003a*/ 	.short	0x0000


	//----- nvinfo : EIATTR_MAXREG_COUNT
	.align		4
        /*003c*/ 	.byte	0x03, 0x1b
        /*003e*/ 	.short	0x00ff


	//----- nvinfo : EIATTR_EXIT_INSTR_OFFSETS
	.align		4
        /*0040*/ 	.byte	0x04, 0x1c
        /*0042*/ 	.short	(.L_17 - .L_16)


	//   ....[0]....
.L_16:
        /*0044*/ 	.word	0x000001b0


	//----- nvinfo : EIATTR_REQNTID
	.align		4
.L_17:
        /*0048*/ 	.byte	0x04, 0x10
        /*004a*/ 	.short	(.L_19 - .L_18)
.L_18:
        /*004c*/ 	.word	0x00000100
        /*0050*/ 	.word	0x00000001
        /*0054*/ 	.word	0x00000001


	//----- nvinfo : EIATTR_CBANK_PARAM_SIZE
	.align		4
.L_19:
        /*0058*/ 	.byte	0x03, 0x19
        /*005a*/ 	.short	0x0014


	//----- nvinfo : EIATTR_PARAM_CBANK
	.align		4
        /*005c*/ 	.byte	0x04, 0x0a
        /*005e*/ 	.short	(.L_21 - .L_20)
	.align		4
.L_20:
        /*0060*/ 	.word	index@(.nv.constant0.triton_poi_fused_convolution_relu_32)
        /*0064*/ 	.short	0x0210
        /*0066*/ 	.short	0x0014


	//----- nvinfo : EIATTR_SW_WAR
	.align		4
.L_21:
        /*0068*/ 	.byte	0x04, 0x36
        /*006a*/ 	.short	(.L_23 - .L_22)
.L_22:
        /*006c*/ 	.word	0x00000008
.L_23:


//--------------------- .nv.callgraph             --------------------------
	.section	.nv.callgraph,"",@"SHT_CUDA_CALLGRAPH"
	.align	4
	.sectionentsize	8
	.align		4
        /*0000*/ 	.word	0x00000000
	.align		4
        /*0004*/ 	.word	0xffffffff
	.align		4
        /*0008*/ 	.word	0x00000000
	.align		4
        /*000c*/ 	.word	0xfffffffe
	.align		4
        /*0010*/ 	.word	0x00000000
	.align		4
        /*0014*/ 	.word	0xfffffffd
	.align		4
        /*0018*/ 	.word	0x00000000
	.align		4
        /*001c*/ 	.word	0xfffffffc


//--------------------- .text.triton_poi_fused_convolution_relu_32 --------------------------
	.section	.text.triton_poi_fused_convolution_relu_32,"ax",@progbits
	.align	128
        .global         triton_poi_fused_convolution_relu_32
        .type           triton_poi_fused_convolution_relu_32,@function
        .size           triton_poi_fused_convolution_relu_32,(.L_x_1 - triton_poi_fused_convolution_relu_32)
        .other          triton_poi_fused_convolution_relu_32,@"STO_CUDA_ENTRY STV_DEFAULT"
triton_poi_fused_convolution_relu_32:
.text.triton_poi_fused_convolution_relu_32:
[----:B------:R-:W-:Y:S01]  /*0000*/  LDC R1, c[0x0][0x28] ;  /* 0x00000a00ff017b82 */ /* 0x000fe20000000800 */
[----:B------:R-:W1:Y:S07]  /*0010*/  S2R R0, SR_TID.X ;  /* 0x0000000000007919 */ /* 0x000e6e0000002100 */
[----:B------:R-:W2:Y:S01]  /*0020*/  LDC.64 R4, c[0x0][0x218] ;  /* 0x00008600ff047b82 */ /* 0x000ea20000000a00 */
[----:B------:R-:W-:Y:S01]  /*0030*/  ULDC.64 UR4, c[0x0][0x208] ;  /* 0x0000820000047ab9 */ /* 0x000fe20000000a00 */
[----:B------:R-:W3:Y:S06]  /*0040*/  S2R R7, SR_CTAID.X ;  /* 0x0000000000077919 */ /* 0x000eec0000002500 */
[----:B------:R-:W4:Y:S01]  /*0050*/  LDC.64 R2, c[0x0][0x210] ;  /* 0x00008400ff027b82 */ /* 0x000f220000000a00 */
[----:B-1----:R-:W-:Y:S01]  /*0060*/  IMAD.SHL.U32 R0, R0, 0x2, RZ ;  /* 0x0000000200007824 */ /* 0x002fe200078e00ff */
[----:B---3--:R-:W-:-:S04]  /*0070*/  SHF.R.S32.HI R6, RZ, 0x16, R7 ;  /* 0x00000016ff067819 */ /* 0x008fc80000011407 */
[----:B------:R-:W-:Y:S02]  /*0080*/  LOP3.LUT R0, R0, 0x1fe, RZ, 0xc0, !PT ;  /* 0x000001fe00007812 */ /* 0x000fe400078ec0ff */
[----:B------:R-:W-:-:S03]  /*0090*/  SGXT R6, R6, 0x1 ;  /* 0x000000010606781a */ /* 0x000fc60000000200 */
[----:B------:R-:W-:-:S04]  /*00a0*/  IMAD R7, R7, 0x200, R0 ;  /* 0x0000020007077824 */ /* 0x000fc800078e0200 */
[----:B----4-:R-:W-:Y:S01]  /*00b0*/  IMAD.WIDE R2, R7, 0x4, R2 ;  /* 0x0000000407027825 */ /* 0x010fe200078e0202 */
[----:B------:R-:W-:-:S04]  /*00c0*/  LEA.HI R6, R6, R7, RZ, 0xc ;  /* 0x0000000706067211 */ /* 0x000fc800078f60ff */
[----:B------:R-:W-:-:S04]  /*00d0*/  SHF.R.S32.HI R6, RZ, 0xc, R6 ;  /* 0x0000000cff067819 */ /* 0x000fc80000011406 */
[----:B------:R-:W-:-:S04]  /*00e0*/  LEA.HI R0, R6, R6, RZ, 0x5 ;  /* 0x0000000606007211 */ /* 0x000fc800078f28ff */
[----:B------:R-:W-:-:S05]  /*00f0*/  LOP3.LUT R9, R0, 0xffffffe0, RZ, 0xc0, !PT ;  /* 0xffffffe000097812 */ /* 0x000fca00078ec0ff */
[----:B------:R-:W-:Y:S02]  /*0100*/  IMAD.IADD R9, R6, 0x1, -R9 ;  /* 0x0000000106097824 */ /* 0x000fe400078e0a09 */
[----:B------:R-:W3:Y:S02]  /*0110*/  LDG.E.64 R6, desc[UR4][R2.64] ;  /* 0x0000000402067981 */ /* 0x000ee4000c1e1b00 */
[----:B--2---:R-:W-:-:S06]  /*0120*/  IMAD.WIDE R4, R9, 0x4, R4 ;  /* 0x0000000409047825 */ /* 0x004fcc00078e0204 */
[----:B------:R-:W3:Y:S02]  /*0130*/  LDG.E.EL R4, desc[UR4][R4.64] ;  /* 0x0000000404047981 */ /* 0x000ee4000c2e1900 */
[CC--:B---3--:R-:W-:Y:S01]  /*0140*/  FSETP.GEU.AND P0, PT, R6.reuse, -R4.reuse, PT ;  /* 0x800000040600720b */ /* 0x0c8fe20003f0e000 */
[--C-:B------:R-:W-:Y:S01]  /*0150*/  FADD R6, R6, R4.reuse ;  /* 0x0000000406067221 */ /* 0x100fe20000000000 */
[C---:B------:R-:W-:Y:S01]  /*0160*/  FADD R0, R7.reuse, R4 ;  /* 0x0000000407007221 */ /* 0x040fe20000000000 */
[----:B------:R-:W-:-:S03]  /*0170*/  FSETP.GEU.AND P1, PT, R7, -R4, PT ;  /* 0x800000040700720b */ /* 0x000fc60003f2e000 */
[----:B------:R-:W-:Y:S02]  /*0180*/  FSEL R6, R6, RZ, P0 ;  /* 0x000000ff06067208 */ /* 0x000fe40000000000 */
[----:B------:R-:W-:-:S05]  /*0190*/  FSEL R7, R0, RZ, P1 ;  /* 0x000000ff00077208 */ /* 0x000fca0000800000 */
[----:B------:R-:W-:Y:S01]  /*01a0*/  STG.E.64 desc[UR4][R2.64], R6 ;  /* 0x0000000602007986 */ /* 0x000fe2000c101b04 */
[----:B------:R-:W-:Y:S05]  /*01b0*/  EXIT ;  /* 0x000000000000794d */ /* 0x000fea0003800000 */
.L_x_0:
[----:B------:R-:W-:-:S00]  /*01c0*/  BRA `(.L_x_0) ;  /* 0xfffffffc00fc7947 */ /* 0x000fc0000383ffff */
[----:B------:R-:W-:-:S00]  /*01d0*/  NOP ;  /* 0x0000000000007918 */ /* 0x000fc00000000000 */
        /* <DEDUP_REMOVED lines=10> */
.L_x_1:


//--------------------- .nv.constant0.triton_poi_fused_convolution_relu_32 --------------------------
	.section	.nv.constant0.triton_poi_fused_convolution_relu_32,"a",@progbits
	.sectionflags	@""
	.align	4
.nv.constant0.triton_poi_fused_convolution_relu_32:
	.zero		548
